	.headerflags	@"EF_CUDA_TEXMODE_UNIFIED EF_CUDA_64BIT_ADDRESS EF_CUDA_SM86 EF_CUDA_VIRTUAL_SM(EF_CUDA_SM86)"
	.elftype	@"ET_EXEC"


//--------------------- .nv.info                  --------------------------
	.section	.nv.info,"",@"SHT_CUDA_INFO"
	.align	4


	//----- nvinfo : EIATTR_REGCOUNT
	.align		4
        /*0000*/ 	.byte	0x04, 0x2f
        /*0002*/ 	.short	(.L_2 - .L_1)
	.align		4
.L_1:
        /*0004*/ 	.word	index@(triton_poi_fused__scaled_dot_product_flash_attention__to_copy_add_mean_mul_pow_rsqrt_3)
        /*0008*/ 	.word	0x00000023


	//----- nvinfo : EIATTR_MIN_STACK_SIZE
	.align		4
.L_2:
        /*000c*/ 	.byte	0x04, 0x12
        /*000e*/ 	.short	(.L_4 - .L_3)
	.align		4
.L_3:
        /*0010*/ 	.word	index@(triton_poi_fused__scaled_dot_product_flash_attention__to_copy_add_mean_mul_pow_rsqrt_3)
        /*0014*/ 	.word	0x00000000


	//----- nvinfo : EIATTR_FRAME_SIZE
	.align		4
.L_4:
        /*0018*/ 	.byte	0x04, 0x11
        /*001a*/ 	.short	(.L_6 - .L_5)
	.align		4
.L_5:
        /*001c*/ 	.word	index@(triton_poi_fused__scaled_dot_product_flash_attention__to_copy_add_mean_mul_pow_rsqrt_3)
        /*0020*/ 	.word	0x00000000


	//----- nvinfo : EIATTR_MIN_STACK_SIZE
	.align		4
.L_6:
        /*0024*/ 	.byte	0x04, 0x12
        /*0026*/ 	.short	(.L_8 - .L_7)
	.align		4
.L_7:
        /*0028*/ 	.word	index@(triton_poi_fused__scaled_dot_product_flash_attention__to_copy_add_mean_mul_pow_rsqrt_3)
        /*002c*/ 	.word	0x00000000
.L_8:


//--------------------- .nv.info.triton_poi_fused__scaled_dot_product_flash_attention__to_copy_add_mean_mul_pow_rsqrt_3 --------------------------
	.section	.nv.info.triton_poi_fused__scaled_dot_product_flash_attention__to_copy_add_mean_mul_pow_rsqrt_3,"",@"SHT_CUDA_INFO"
	.sectionflags	@""
	.align	4


	//----- nvinfo : EIATTR_CUDA_API_VERSION
	.align		4
        /*0000*/ 	.byte	0x04, 0x37
        /*0002*/ 	.short	(.L_10 - .L_9)
.L_9:
        /*0004*/ 	.word	0x0000007c


	//----- nvinfo : EIATTR_SW2861232_WAR
	.align		4
.L_10:
        /*0008*/ 	.byte	0x01, 0x35
	.zero		2


	//----- nvinfo : EIATTR_PARAM_CBANK
	.align		4
        /*000c*/ 	.byte	0x04, 0x0a
        /*000e*/ 	.short	(.L_12 - .L_11)
	.align		4
.L_11:
        /*0010*/ 	.word	index@(.nv.constant0.triton_poi_fused__scaled_dot_product_flash_attention__to_copy_add_mean_mul_pow_rsqrt_3)
        /*0014*/ 	.short	0x0160
        /*0016*/ 	.short	0x0060


	//----- nvinfo : EIATTR_CBANK_PARAM_SIZE
	.align		4
.L_12:
        /*0018*/ 	.byte	0x03, 0x19
        /*001a*/ 	.short	0x0060


	//----- nvinfo : EIATTR_KPARAM_INFO
	.align		4
        /*001c*/ 	.byte	0x04, 0x17
        /*001e*/ 	.short	(.L_14 - .L_13)
.L_13:
        /*0020*/ 	.word	0x00000000
        /*0024*/ 	.short	0x000b
        /*0026*/ 	.short	0x0058
        /*0028*/ 	.byte	0x00, 0xf4, 0x21, 0x00


	//----- nvinfo : EIATTR_KPARAM_INFO
	.align		4
.L_14:
        /*002c*/ 	.byte	0x04, 0x17
        /*002e*/ 	.short	(.L_16 - .L_15)
.L_15:
        /*0030*/ 	.word	0x00000000
        /*0034*/ 	.short	0x000a
        /*0036*/ 	.short	0x0050
        /*0038*/ 	.byte	0x00, 0xf0, 0x11, 0x00


	//----- nvinfo : EIATTR_KPARAM_INFO
	.align		4
.L_16:
        /*003c*/ 	.byte	0x04, 0x17
        /*003e*/ 	.short	(.L_18 - .L_17)
.L_17:
        /*0040*/ 	.word	0x00000000
        /*0044*/ 	.short	0x0009
        /*0046*/ 	.short	0x0048
        /*0048*/ 	.byte	0x00, 0xf4, 0x21, 0x00


	//----- nvinfo : EIATTR_KPARAM_INFO
	.align		4
.L_18:
        /*004c*/ 	.byte	0x04, 0x17
        /*004e*/ 	.short	(.L_20 - .L_19)
.L_19:
        /*0050*/ 	.word	0x00000000
        /*0054*/ 	.short	0x0008
        /*0056*/ 	.short	0x0040
        /*0058*/ 	.byte	0x00, 0xf4, 0x21, 0x00


	//----- nvinfo : EIATTR_KPARAM_INFO
	.align		4
.L_20:
        /*005c*/ 	.byte	0x04, 0x17
        /*005e*/ 	.short	(.L_22 - .L_21)
.L_21:
        /*0060*/ 	.word	0x00000000
        /*0064*/ 	.short	0x0007
        /*0066*/ 	.short	0x0038
        /*0068*/ 	.byte	0x00, 0xf4, 0x21, 0x00


	//----- nvinfo : EIATTR_KPARAM_INFO
	.align		4
.L_22:
        /*006c*/ 	.byte	0x04, 0x17
        /*006e*/ 	.short	(.L_24 - .L_23)
.L_23:
        /*0070*/ 	.word	0x00000000
        /*0074*/ 	.short	0x0006
        /*0076*/ 	.short	0x0030
        /*0078*/ 	.byte	0x00, 0xf4, 0x21, 0x00


	//----- nvinfo : EIATTR_KPARAM_INFO
	.align		4
.L_24:
        /*007c*/ 	.byte	0x04, 0x17
        /*007e*/ 	.short	(.L_26 - .L_25)
.L_25:
        /*0080*/ 	.word	0x00000000
        /*0084*/ 	.short	0x0005
        /*0086*/ 	.short	0x0028
        /*0088*/ 	.byte	0x00, 0xf4, 0x21, 0x00


	//----- nvinfo : EIATTR_KPARAM_INFO
	.align		4
.L_26:
        /*008c*/ 	.byte	0x04, 0x17
        /*008e*/ 	.short	(.L_28 - .L_27)
.L_27:
        /*0090*/ 	.word	0x00000000
        /*0094*/ 	.short	0x0004
        /*0096*/ 	.short	0x0020
        /*0098*/ 	.byte	0x00, 0xf4, 0x21, 0x00


	//----- nvinfo : EIATTR_KPARAM_INFO
	.align		4
.L_28:
        /*009c*/ 	.byte	0x04, 0x17
        /*009e*/ 	.short	(.L_30 - .L_29)
.L_29:
        /*00a0*/ 	.word	0x00000000
        /*00a4*/ 	.short	0x0003
        /*00a6*/ 	.short	0x0018
        /*00a8*/ 	.byte	0x00, 0xf4, 0x21, 0x00


	//----- nvinfo : EIATTR_KPARAM_INFO
	.align		4
.L_30:
        /*00ac*/ 	.byte	0x04, 0x17
        /*00ae*/ 	.short	(.L_32 - .L_31)
.L_31:
        /*00b0*/ 	.word	0x00000000
        /*00b4*/ 	.short	0x0002
        /*00b6*/ 	.short	0x0010
        /*00b8*/ 	.byte	0x00, 0xf4, 0x21, 0x00


	//----- nvinfo : EIATTR_KPARAM_INFO
	.align		4
.L_32:
        /*00bc*/ 	.byte	0x04, 0x17
        /*00be*/ 	.short	(.L_34 - .L_33)
.L_33:
        /*00c0*/ 	.word	0x00000000
        /*00c4*/ 	.short	0x0001
        /*00c6*/ 	.short	0x0008
        /*00c8*/ 	.byte	0x00, 0xf4, 0x21, 0x00


	//----- nvinfo : EIATTR_KPARAM_INFO
	.align		4
.L_34:
        /*00cc*/ 	.byte	0x04, 0x17
        /*00ce*/ 	.short	(.L_36 - .L_35)
.L_35:
        /*00d0*/ 	.word	0x00000000
        /*00d4*/ 	.short	0x0000
        /*00d6*/ 	.short	0x0000
        /*00d8*/ 	.byte	0x00, 0xf4, 0x21, 0x00


	//----- nvinfo : EIATTR_MAXREG_COUNT
	.align		4
.L_36:
        /*00dc*/ 	.byte	0x03, 0x1b
        /*00de*/ 	.short	0x00ff


	//----- nvinfo : EIATTR_EXIT_INSTR_OFFSETS
	.align		4
        /*00e0*/ 	.byte	0x04, 0x1c
        /*00e2*/ 	.short	(.L_38 - .L_37)


	//   ....[0]....
.L_37:
        /*00e4*/ 	.word	0x000007d0


	//----- nvinfo : EIATTR_REQNTID
	.align		4
.L_38:
        /*00e8*/ 	.byte	0x04, 0x10
        /*00ea*/ 	.short	(.L_40 - .L_39)
.L_39:
        /*00ec*/ 	.word	0x00000080
        /*00f0*/ 	.word	0x00000001
        /*00f4*/ 	.word	0x00000001
.L_40:


//--------------------- .nv.callgraph             --------------------------
	.section	.nv.callgraph,"",@"SHT_CUDA_CALLGRAPH"
	.align	4
	.sectionentsize	8
	.align		4
        /*0000*/ 	.word	0x00000000
	.align		4
        /*0004*/ 	.word	0xffffffff
	.align		4
        /*0008*/ 	.word	0x00000000
	.align		4
        /*000c*/ 	.word	0xfffffffe
	.align		4
        /*0010*/ 	.word	0x00000000
	.align		4
        /*0014*/ 	.word	0xfffffffd
	.align		4
        /*0018*/ 	.word	0x00000000
	.align		4
        /*001c*/ 	.word	0xfffffffc


//--------------------- .nv.rel.action            --------------------------
	.section	.nv.rel.action,"",@"SHT_CUDA_RELOCINFO"
	.align	8
	.sectionentsize	8
        /*0000*/ 	.byte	0x73, 0x00, 0x00, 0x00, 0x00, 0x00, 0x00, 0x00, 0x00, 0x00, 0x00, 0x11, 0x25, 0x00, 0x05, 0x36


//--------------------- .nv.constant4             --------------------------
	.section	.nv.constant4,"a",@progbits
	.align	8
	.align		8
.nv.constant4:
        /*0000*/ 	.dword	_$_str


//--------------------- .nv.constant0.triton_poi_fused__scaled_dot_product_flash_attention__to_copy_add_mean_mul_pow_rsqrt_3 --------------------------
	.section	.nv.constant0.triton_poi_fused__scaled_dot_product_flash_attention__to_copy_add_mean_mul_pow_rsqrt_3,"a",@progbits
	.sectionflags	@""
	.align	4
.nv.constant0.triton_poi_fused__scaled_dot_product_flash_attention__to_copy_add_mean_mul_pow_rsqrt_3:
	.zero		448


//--------------------- .text.triton_poi_fused__scaled_dot_product_flash_attention__to_copy_add_mean_mul_pow_rsqrt_3 --------------------------
	.section	.text.triton_poi_fused__scaled_dot_product_flash_attention__to_copy_add_mean_mul_pow_rsqrt_3,"ax",@progbits
	.sectioninfo	@"SHI_REGISTERS=35"
	.align	128
        .global         triton_poi_fused__scaled_dot_product_flash_attention__to_copy_add_mean_mul_pow_rsqrt_3
        .type           triton_poi_fused__scaled_dot_product_flash_attention__to_copy_add_mean_mul_pow_rsqrt_3,@function
        .size           triton_poi_fused__scaled_dot_product_flash_attention__to_copy_add_mean_mul_pow_rsqrt_3,(.L_x_1 - triton_poi_fused__scaled_dot_product_flash_attention__to_copy_add_mean_mul_pow_rsqrt_3)
        .other          triton_poi_fused__scaled_dot_product_flash_attention__to_copy_add_mean_mul_pow_rsqrt_3,@"STO_CUDA_ENTRY STV_DEFAULT"
triton_poi_fused__scaled_dot_product_flash_attention__to_copy_add_mean_mul_pow_rsqrt_3:
.text.triton_poi_fused__scaled_dot_product_flash_attention__to_copy_add_mean_mul_pow_rsqrt_3:
[----:B------:R-:W-:Y:S02]  /*0000*/  MOV R1, c[0x0][0x28] ;  /* 0x00000a0000017a02 */ /* 0x000fe40000000f00 */
[----:B------:R-:W0:Y:S01]  /*0010*/  S2R R15, SR_TID.X ;  /* 0x00000000000f7919 */ /* 0x000e220000002100 */
[----:B------:R-:W-:Y:S01]  /*0020*/  MOV R23, 0x4 ;  /* 0x0000000400177802 */ /* 0x000fe20000000f00 */
[----:B------:R-:W-:Y:S02]  /*0030*/  ULDC.64 UR4, c[0x0][0x118] ;  /* 0x0000460000047ab9 */ /* 0x000fe40000000a00 */
[----:B------:R-:W1:Y:S01]  /*0040*/  S2R R4, SR_CTAID.X ;  /* 0x0000000000047919 */ /* 0x000e620000002500 */
[----:B0-----:R-:W-:Y:S02]  /*0050*/  LOP3.LUT R15, R15, 0x7f, RZ, 0xc0, !PT ;  /* 0x0000007f0f0f7812 */ /* 0x001fe400078ec0ff */
[----:B-1----:R-:W-:Y:S02]  /*0060*/  SHF.R.S32.HI R0, RZ, 0x18, R4 ;  /* 0x00000018ff007819 */ /* 0x002fe40000011404 */
[----:B------:R-:W-:Y:S02]  /*0070*/  LEA R15, R4, R15, 0x7 ;  /* 0x0000000f040f7211 */ /* 0x000fe400078e38ff */
[----:B------:R-:W-:-:S04]  /*0080*/  SGXT R0, R0, 0x1 ;  /* 0x000000010000781a */ /* 0x000fc80000000200 */
[----:B------:R-:W-:-:S04]  /*0090*/  LEA.HI R0, R0, R15, RZ, 0x7 ;  /* 0x0000000f00007211 */ /* 0x000fc800078f38ff */
[----:B------:R-:W-:Y:S02]  /*00a0*/  LOP3.LUT R8, R0, 0xffffff80, RZ, 0xc0, !PT ;  /* 0xffffff8000087812 */ /* 0x000fe400078ec0ff */
[----:B------:R-:W-:-:S03]  /*00b0*/  SHF.R.S32.HI R0, RZ, 0x7, R0 ;  /* 0x00000007ff007819 */ /* 0x000fc60000011400 */
[----:B------:R-:W-:Y:S02]  /*00c0*/  IMAD.IADD R11, R15, 0x1, -R8 ;  /* 0x000000010f0b7824 */ /* 0x000fe400078e0a08 */
[----:B------:R-:W-:-:S03]  /*00d0*/  IMAD.WIDE R20, R0, R23, c[0x0][0x168] ;  /* 0x00005a0000147625 */ /* 0x000fc600078e0217 */
[----:B------:R-:W-:Y:S01]  /*00e0*/  LOP3.LUT R2, R11, 0x80, RZ, 0xc0, !PT ;  /* 0x000000800b027812 */ /* 0x000fe200078ec0ff */
[----:B------:R-:W-:Y:S01]  /*00f0*/  IMAD.WIDE R6, R0, R23, c[0x0][0x190] ;  /* 0x0000640000067625 */ /* 0x000fe200078e0217 */
[----:B------:R-:W-:Y:S01]  /*0100*/  SHF.R.U32.HI R0, RZ, 0x18, R4 ;  /* 0x00000018ff007819 */ /* 0x000fe20000011604 */
[----:B------:R0:W2:Y:S01]  /*0110*/  LDG.E.EL R20, [R20.64] ;  /* 0x0000000414147981 */ /* 0x0000a2000c2e1900 */
[----:B------:R-:W-:Y:S02]  /*0120*/  LEA.HI R2, R2, R11, RZ, 0x19 ;  /* 0x0000000b02027211 */ /* 0x000fe400078fc8ff */
[----:B------:R-:W-:Y:S01]  /*0130*/  SGXT.U32 R0, R0, 0x1 ;  /* 0x000000010000781a */ /* 0x000fe20000000000 */
[----:B------:R1:W3:Y:S01]  /*0140*/  LDG.E.EL R22, [R6.64] ;  /* 0x0000000406167981 */ /* 0x0002e2000c2e1900 */
[----:B------:R-:W-:-:S04]  /*0150*/  PRMT R2, R2, 0x8880, RZ ;  /* 0x0000888002027816 */ /* 0x000fc800000000ff */
[----:B------:R-:W-:Y:S01]  /*0160*/  SHF.R.S32.HI R2, RZ, 0x1, R2 ;  /* 0x00000001ff027819 */ /* 0x000fe20000011402 */
[----:B------:R-:W-:-:S03]  /*0170*/  IMAD.IADD R4, R15, 0x1, R0 ;  /* 0x000000010f047824 */ /* 0x000fc600078e0200 */
[----:B------:R-:W-:Y:S01]  /*0180*/  PRMT R27, R2, 0x9910, RZ ;  /* 0x00009910021b7816 */ /* 0x000fe200000000ff */
[----:B------:R-:W-:Y:S01]  /*0190*/  IMAD.HI R0, R15, 0x2aaaaaab, RZ ;  /* 0x2aaaaaab0f007827 */ /* 0x000fe200078e02ff */
[----:B------:R-:W-:Y:S02]  /*01a0*/  LOP3.LUT R10, R4, 0xfffffffe, RZ, 0xc0, !PT ;  /* 0xfffffffe040a7812 */ /* 0x000fe400078ec0ff */
[----:B------:R-:W-:Y:S02]  /*01b0*/  SHF.L.U32 R27, R27, 0x1, RZ ;  /* 0x000000011b1b7819 */ /* 0x000fe400000006ff */
[----:B------:R-:W-:Y:S02]  /*01c0*/  IADD3 R10, R15, -R10, RZ ;  /* 0x8000000a0f0a7210 */ /* 0x000fe40007ffe0ff */
[----:B-1----:R-:W-:Y:S01]  /*01d0*/  SHF.R.U32.HI R7, RZ, 0x1f, R0 ;  /* 0x0000001fff077819 */ /* 0x002fe20000011600 */
[----:B------:R-:W-:Y:S01]  /*01e0*/  IMAD.IADD R9, R8, 0x1, R27 ;  /* 0x0000000108097824 */ /* 0x000fe200078e021b */
[----:B------:R-:W-:-:S02]  /*01f0*/  ISETP.GE.AND P0, PT, R10, 0x1, PT ;  /* 0x000000010a00780c */ /* 0x000fc40003f06270 */
[----:B------:R-:W-:Y:S02]  /*0200*/  MOV R14, 0x2 ;  /* 0x00000002000e7802 */ /* 0x000fe40000000f00 */
[----:B------:R-:W-:Y:S02]  /*0210*/  LEA.HI.SX32 R8, R0, R7, 0x17 ;  /* 0x0000000700087211 */ /* 0x000fe400078fbaff */
[----:B------:R-:W-:Y:S02]  /*0220*/  IADD3 R7, R9, 0x1, RZ ;  /* 0x0000000109077810 */ /* 0x000fe40007ffe0ff */
[----:B------:R-:W-:Y:S01]  /*0230*/  ISETP.GT.AND P1, PT, R10, RZ, PT ;  /* 0x000000ff0a00720c */ /* 0x000fe20003f24270 */
[----:B------:R-:W-:Y:S01]  /*0240*/  IMAD.WIDE R4, R15, R14, c[0x0][0x188] ;  /* 0x000062000f047625 */ /* 0x000fe200078e020e */
[----:B------:R-:W-:-:S03]  /*0250*/  PRMT R0, RZ, 0x7610, R0 ;  /* 0x00007610ff007816 */ /* 0x000fc60000000000 */
[-C--:B------:R-:W-:Y:S01]  /*0260*/  IMAD.WIDE R2, R15, R14.reuse, c[0x0][0x160] ;  /* 0x000058000f027625 */ /* 0x080fe200078e020e */
[----:B------:R-:W-:Y:S01]  /*0270*/  PRMT R18, RZ, 0x7610, R18 ;  /* 0x00007610ff127816 */ /* 0x000fe20000000012 */
[----:B------:R1:W4:Y:S02]  /*0280*/  LDG.E.U16 R17, [R4.64] ;  /* 0x0000000404117981 */ /* 0x000324000c1e1500 */
[CC--:B------:R-:W-:Y:S01]  /*0290*/  IMAD.WIDE R12, R7.reuse, R14.reuse, c[0x0][0x160] ;  /* 0x00005800070c7625 */ /* 0x0c0fe200078e020e */
[----:B------:R-:W-:Y:S01]  /*02a0*/  PRMT R16, RZ, 0x7610, R16 ;  /* 0x00007610ff107816 */ /* 0x000fe20000000010 */
[----:B0-----:R0:W5:Y:S01]  /*02b0*/  LDG.E.U16 R21, [R2.64] ;  /* 0x0000000402157981 */ /* 0x001162000c1e1500 */
[----:B------:R-:W-:Y:S01]  /*02c0*/  PRMT R19, RZ, 0x7610, R19 ;  /* 0x00007610ff137816 */ /* 0x000fe20000000013 */
[-C--:B------:R-:W-:Y:S01]  /*02d0*/  IMAD.WIDE R6, R7, R14.reuse, c[0x0][0x188] ;  /* 0x0000620007067625 */ /* 0x080fe200078e020e */
[----:B------:R-:W-:Y:S01]  /*02e0*/  LEA R30, R8, R11, 0x7 ;  /* 0x0000000b081e7211 */ /* 0x000fe200078e38ff */
[----:B------:R0:W4:Y:S01]  /*02f0*/  @!P0 LDG.E.EL.U16 R0, [R12.64] ;  /* 0x000000040c008981 */ /* 0x000122000c2e1500 */
[----:B------:R-:W-:Y:S01]  /*0300*/  PRMT R26, RZ, 0x7610, R26 ;  /* 0x00007610ff1a7816 */ /* 0x000fe2000000001a */
[-C--:B------:R-:W-:Y:S01]  /*0310*/  IMAD.WIDE R24, R11, R14.reuse, c[0x0][0x170] ;  /* 0x00005c000b187625 */ /* 0x080fe200078e020e */
[----:B------:R-:W-:Y:S01]  /*0320*/  PRMT R28, RZ, 0x7610, R28 ;  /* 0x00007610ff1c7816 */ /* 0x000fe2000000001c */
[----:B------:R0:W5:Y:S02]  /*0330*/  @!P0 LDG.E.EL.U16 R18, [R6.64] ;  /* 0x0000000406128981 */ /* 0x000164000c2e1500 */
[-C--:B-1----:R-:W-:Y:S01]  /*0340*/  IMAD.WIDE R4, R9, R14.reuse, c[0x0][0x160] ;  /* 0x0000580009047625 */ /* 0x082fe200078e020e */
[----:B------:R-:W-:Y:S01]  /*0350*/  PRMT R29, RZ, 0x7610, R29 ;  /* 0x00007610ff1d7816 */ /* 0x000fe2000000001d */
[----:B------:R-:W5:Y:S02]  /*0360*/  LDG.E.EL.U16 R24, [R24.64] ;  /* 0x0000000418187981 */ /* 0x000f64000c2e1500 */
[----:B0-----:R-:W-:-:S02]  /*0370*/  IMAD.WIDE R2, R27, R14, c[0x0][0x170] ;  /* 0x00005c001b027625 */ /* 0x001fc400078e020e */
[----:B------:R0:W5:Y:S02]  /*0380*/  @P1 LDG.E.EL.U16 R16, [R4.64] ;  /* 0x0000000404101981 */ /* 0x000164000c2e1500 */
[-C--:B------:R-:W-:Y:S01]  /*0390*/  IMAD.WIDE R10, R11, R14.reuse, c[0x0][0x198] ;  /* 0x000066000b0a7625 */ /* 0x080fe200078e020e */
[----:B------:R-:W-:Y:S01]  /*03a0*/  PRMT R6, RZ, 0x7610, R6 ;  /* 0x00007610ff067816 */ /* 0x000fe20000000006 */
[----:B------:R1:W5:Y:S02]  /*03b0*/  @!P0 LDG.E.EL.U16 R19, [R2.64+0x2] ;  /* 0x0000020402138981 */ /* 0x000364000c2e1500 */
[-C--:B------:R-:W-:Y:S02]  /*03c0*/  IMAD.WIDE R8, R9, R14.reuse, c[0x0][0x188] ;  /* 0x0000620009087625 */ /* 0x080fe400078e020e */
[----:B------:R1:W5:Y:S02]  /*03d0*/  LDG.E.EL.U16 R10, [R10.64] ;  /* 0x000000040a0a7981 */ /* 0x000364000c2e1500 */
[----:B------:R-:W-:-:S02]  /*03e0*/  IMAD.WIDE R12, R27, R14, c[0x0][0x198] ;  /* 0x000066001b0c7625 */ /* 0x000fc400078e020e */
[----:B------:R1:W5:Y:S02]  /*03f0*/  @P1 LDG.E.EL.U16 R26, [R8.64] ;  /* 0x00000004081a1981 */ /* 0x000364000c2e1500 */
[CC--:B0-----:R-:W-:Y:S02]  /*0400*/  IMAD.WIDE R4, R30.reuse, R23.reuse, c[0x0][0x178] ;  /* 0x00005e001e047625 */ /* 0x0c1fe400078e0217 */
[----:B------:R1:W5:Y:S04]  /*0410*/  @P1 LDG.E.EL.U16 R28, [R2.64] ;  /* 0x00000004021c1981 */ /* 0x000368000c2e1500 */
[----:B------:R-:W5:Y:S04]  /*0420*/  @!P0 LDG.E.EL.U16 R29, [R12.64+0x2] ;  /* 0x000002040c1d8981 */ /* 0x000f68000c2e1500 */
[----:B------:R-:W5:Y:S01]  /*0430*/  @P1 LDG.E.EL.U16 R6, [R12.64] ;  /* 0x000000040c061981 */ /* 0x000f62000c2e1500 */
[----:B------:R-:W-:-:S03]  /*0440*/  IMAD.WIDE R30, R30, R23, c[0x0][0x180] ;  /* 0x000060001e1e7625 */ /* 0x000fc600078e0217 */
[----:B------:R0:W5:Y:S04]  /*0450*/  LDG.E.EL R4, [R4.64] ;  /* 0x0000000404047981 */ /* 0x000168000c2e1900 */
[----:B------:R-:W5:Y:S01]  /*0460*/  LDG.E.EL R7, [R30.64] ;  /* 0x000000041e077981 */ /* 0x000f62000c2e1900 */
[----:B-1----:R-:W-:Y:S01]  /*0470*/  IMAD.MOV.U32 R3, RZ, RZ, RZ ;  /* 0x000000ffff037224 */ /* 0x002fe200078e00ff */
[----:B------:R-:W-:Y:S01]  /*0480*/  CS2R R8, SRZ ;  /* 0x0000000000087805 */ /* 0x000fe2000001ff00 */
[----:B------:R-:W-:Y:S02]  /*0490*/  MOV R23, 0x3c000000 ;  /* 0x3c00000000177802 */ /* 0x000fe40000000f00 */
[-C--:B--2---:R-:W-:Y:S02]  /*04a0*/  @!P0 MOV R3, R20.reuse ;  /* 0x0000001400038202 */ /* 0x084fe40000000f00 */
[----:B------:R-:W-:Y:S01]  /*04b0*/  @P1 MOV R8, R20 ;  /* 0x0000001400081202 */ /* 0x000fe20000000f00 */
[----:B---3--:R-:W-:-:S02]  /*04c0*/  @!P0 IMAD.MOV.U32 R9, RZ, RZ, R22 ;  /* 0x000000ffff098224 */ /* 0x008fc400078e0016 */
[-C--:B0-----:R-:W-:Y:S01]  /*04d0*/  FFMA R5, R3, R23.reuse, 9.9999999747524270788e-07 ;  /* 0x358637bd03057423 */ /* 0x081fe20000000017 */
[-C--:B------:R-:W-:Y:S01]  /*04e0*/  FFMA R2, R22, R23.reuse, 9.9999999747524270788e-07 ;  /* 0x358637bd16027423 */ /* 0x080fe20000000017 */
[-C--:B------:R-:W-:Y:S01]  /*04f0*/  FFMA R3, R8, R23.reuse, 9.9999999747524270788e-07 ;  /* 0x358637bd08037423 */ /* 0x080fe20000000017 */
[----:B------:R-:W-:Y:S01]  /*0500*/  MOV R8, RZ ;  /* 0x000000ff00087202 */ /* 0x000fe20000000f00 */
[-C--:B------:R-:W-:Y:S01]  /*0510*/  FFMA R11, R20, R23.reuse, 9.9999999747524270788e-07 ;  /* 0x358637bd140b7423 */ /* 0x080fe20000000017 */
[----:B------:R-:W-:Y:S01]  /*0520*/  @P1 MOV R8, R22 ;  /* 0x0000001600081202 */ /* 0x000fe20000000f00 */
[-C--:B------:R-:W-:Y:S01]  /*0530*/  FFMA R9, R9, R23.reuse, 9.9999999747524270788e-07 ;  /* 0x358637bd09097423 */ /* 0x080fe20000000017 */
[----:B------:R-:W0:Y:S03]  /*0540*/  MUFU.RSQ R5, R5 ;  /* 0x0000000500057308 */ /* 0x000e260000001400 */
[----:B------:R-:W-:-:S05]  /*0550*/  FFMA R8, R8, R23, 9.9999999747524270788e-07 ;  /* 0x358637bd08087423 */ /* 0x000fca0000000017 */
[----:B------:R-:W1:Y:S08]  /*0560*/  MUFU.RSQ R32, R11 ;  /* 0x0000000b00207308 */ /* 0x000e700000001400 */
[----:B------:R-:W2:Y:S08]  /*0570*/  MUFU.RSQ R2, R2 ;  /* 0x0000000200027308 */ /* 0x000eb00000001400 */
[----:B------:R-:W3:Y:S08]  /*0580*/  MUFU.RSQ R3, R3 ;  /* 0x0000000300037308 */ /* 0x000ef00000001400 */
[----:B------:R-:W1:Y:S01]  /*0590*/  MUFU.RSQ R9, R9 ;  /* 0x0000000900097308 */ /* 0x000e620000001400 */
[----:B----4-:R-:W-:-:S07]  /*05a0*/  SHF.L.U32 R0, R0, 0x10, RZ ;  /* 0x0000001000007819 */ /* 0x010fce00000006ff */
[----:B------:R-:W4:Y:S01]  /*05b0*/  MUFU.RSQ R11, R8 ;  /* 0x00000008000b7308 */ /* 0x000f220000001400 */
[----:B-----5:R-:W-:Y:S02]  /*05c0*/  IMAD.U32 R21, R21, 0x10000, RZ ;  /* 0x0001000015157824 */ /* 0x020fe400078e00ff */
[----:B------:R-:W-:Y:S01]  /*05d0*/  IMAD.U32 R17, R17, 0x10000, RZ ;  /* 0x0001000011117824 */ /* 0x000fe200078e00ff */
[----:B0-----:R-:W-:Y:S01]  /*05e0*/  FMUL R0, R5, R0 ;  /* 0x0000000005007220 */ /* 0x001fe20000400000 */
[----:B------:R-:W-:Y:S02]  /*05f0*/  SHF.L.U32 R18, R18, 0x10, RZ ;  /* 0x0000001012127819 */ /* 0x000fe400000006ff */
[----:B------:R-:W-:Y:S01]  /*0600*/  SHF.L.U32 R16, R16, 0x10, RZ ;  /* 0x0000001010107819 */ /* 0x000fe200000006ff */
[----:B-1----:R-:W-:Y:S01]  /*0610*/  FMUL R21, R21, R32 ;  /* 0x0000002015157220 */ /* 0x002fe20000400000 */
[----:B------:R-:W-:Y:S01]  /*0620*/  SHF.L.U32 R24, R24, 0x10, RZ ;  /* 0x0000001018187819 */ /* 0x000fe200000006ff */
[----:B------:R-:W-:Y:S01]  /*0630*/  IMAD.U32 R19, R19, 0x10000, RZ ;  /* 0x0001000013137824 */ /* 0x000fe200078e00ff */
[----:B--2---:R-:W-:Y:S01]  /*0640*/  FMUL R17, R2, R17 ;  /* 0x0000001102117220 */ /* 0x004fe20000400000 */
[----:B------:R-:W-:-:S02]  /*0650*/  SHF.L.U32 R10, R10, 0x10, RZ ;  /* 0x000000100a0a7819 */ /* 0x000fc400000006ff */
[----:B------:R-:W-:Y:S01]  /*0660*/  FFMA R19, -R0, R19, RZ ;  /* 0x0000001300137223 */ /* 0x000fe200000001ff */
[----:B------:R-:W-:Y:S01]  /*0670*/  SHF.L.U32 R26, R26, 0x10, RZ ;  /* 0x000000101a1a7819 */ /* 0x000fe200000006ff */
[----:B---3--:R-:W-:Y:S01]  /*0680*/  FMUL R16, R3, R16 ;  /* 0x0000001003107220 */ /* 0x008fe20000400000 */
[----:B------:R-:W-:Y:S01]  /*0690*/  FMUL R0, R9, R18 ;  /* 0x0000001209007220 */ /* 0x000fe20000400000 */
[----:B------:R-:W-:Y:S01]  /*06a0*/  FMUL R21, R21, R24 ;  /* 0x0000001815157220 */ /* 0x000fe20000400000 */
[----:B------:R-:W-:Y:S01]  /*06b0*/  SHF.L.U32 R5, R28, 0x10, RZ ;  /* 0x000000101c057819 */ /* 0x000fe200000006ff */
[----:B----4-:R-:W-:Y:S01]  /*06c0*/  FMUL R26, R11, R26 ;  /* 0x0000001a0b1a7220 */ /* 0x010fe20000400000 */
[----:B------:R-:W-:Y:S01]  /*06d0*/  FMUL R17, R10, R17 ;  /* 0x000000110a117220 */ /* 0x000fe20000400000 */
[----:B------:R-:W-:Y:S01]  /*06e0*/  IMAD.U32 R29, R29, 0x10000, RZ ;  /* 0x000100001d1d7824 */ /* 0x000fe200078e00ff */
[----:B------:R-:W-:-:S03]  /*06f0*/  SHF.L.U32 R3, R6, 0x10, RZ ;  /* 0x0000001006037819 */ /* 0x000fc600000006ff */
[----:B------:R-:W-:Y:S01]  /*0700*/  FFMA R0, -R0, R29, RZ ;  /* 0x0000001d00007223 */ /* 0x000fe200000001ff */
[----:B------:R-:W-:Y:S01]  /*0710*/  @P0 FMUL R19, R16, R5 ;  /* 0x0000000510130220 */ /* 0x000fe20000400000 */
[C---:B------:R-:W-:Y:S01]  /*0720*/  FMUL R2, R4.reuse, R21 ;  /* 0x0000001504027220 */ /* 0x040fe20000400000 */
[----:B------:R-:W-:Y:S01]  /*0730*/  FMUL R17, R4, R17 ;  /* 0x0000001104117220 */ /* 0x000fe20000400000 */
[----:B------:R-:W-:Y:S02]  /*0740*/  @P0 FMUL R0, R26, R3 ;  /* 0x000000031a000220 */ /* 0x000fe40000400000 */
[C---:B------:R-:W-:Y:S02]  /*0750*/  FFMA R2, R7.reuse, R19, R2 ;  /* 0x0000001307027223 */ /* 0x040fe40000000002 */
[----:B------:R-:W-:-:S05]  /*0760*/  FFMA R17, R7, R0, R17 ;  /* 0x0000000007117223 */ /* 0x000fca0000000011 */
[----:B------:R-:W-:Y:S01]  /*0770*/  F2FP.BF16.PACK_AB R17, R17, R2 ;  /* 0x000000021111723e */ /* 0x000fe200000010ff */
[----:B------:R-:W-:-:S03]  /*0780*/  IMAD.WIDE R2, R15, R14, c[0x0][0x1a0] ;  /* 0x000068000f027625 */ /* 0x000fc600078e020e */
[----:B------:R-:W-:Y:S01]  /*0790*/  PRMT R7, R17, 0x7632, R7 ;  /* 0x0000763211077816 */ /* 0x000fe20000000007 */
[----:B------:R-:W-:Y:S01]  /*07a0*/  IMAD.WIDE R14, R15, R14, c[0x0][0x1a8] ;  /* 0x00006a000f0e7625 */ /* 0x000fe200078e020e */
[----:B------:R-:W-:Y:S04]  /*07b0*/  STG.E.U16 [R2.64], R17 ;  /* 0x0000001102007986 */ /* 0x000fe8000c101504 */
[----:B------:R-:W-:Y:S01]  /*07c0*/  STG.E.U16 [R14.64], R7 ;  /* 0x000000070e007986 */ /* 0x000fe2000c101504 */
[----:B------:R-:W-:Y:S05]  /*07d0*/  EXIT ;  /* 0x000000000000794d */ /* 0x000fea0003800000 */
.L_x_0:
[----:B------:R-:W-:-:S00]  /*07e0*/  BRA `(.L_x_0) ;  /* 0xfffffff000007947 */ /* 0x000fc0000383ffff */
[----:B------:R-:W-:-:S00]  /*07f0*/  NOP ;  /* 0x0000000000007918 */ /* 0x000fc00000000000 */
        /* <DEDUP_REMOVED lines=8> */
.L_x_1:


//--------------------- .nv.global.init           --------------------------
	.section	.nv.global.init,"aw",@progbits
.nv.global.init:
	.type		_$_str,@object
	.size		_$_str,(.L_0 - _$_str)
_$_str:
        /*0000*/ 	.byte	0x5f, 0x5f, 0x43, 0x55, 0x44, 0x41, 0x5f, 0x46, 0x54, 0x5a, 0x00
.L_0:
